//
// Generated by NVIDIA NVVM Compiler
//
// Compiler Build ID: CL-36424714
// Cuda compilation tools, release 13.0, V13.0.88
// Based on NVVM 20.0.0
//

.version 9.0
.target sm_100
.address_size 64

	// .globl	_Z15reductionGlobalPfS_i
// _ZZ24reductionGlobalOptimizedPfS_iE9sharedSum has been demoted
.extern .shared .align 16 .b8 sdata[];

.visible .entry _Z15reductionGlobalPfS_i(
	.param .u64 .ptr .align 1 _Z15reductionGlobalPfS_i_param_0,
	.param .u64 .ptr .align 1 _Z15reductionGlobalPfS_i_param_1,
	.param .u32 _Z15reductionGlobalPfS_i_param_2
)
{
	.reg .pred 	%p<19>;
	.reg .b32 	%r<56>;
	.reg .b32 	%f<107>;
	.reg .b64 	%rd<28>;

	ld.param.u64 	%rd9, [_Z15reductionGlobalPfS_i_param_0];
	ld.param.u64 	%rd8, [_Z15reductionGlobalPfS_i_param_1];
	ld.param.u32 	%r28, [_Z15reductionGlobalPfS_i_param_2];
	cvta.to.global.u64 	%rd1, %rd9;
	mov.u32 	%r29, %ctaid.x;
	mov.u32 	%r30, %ntid.x;
	mov.u32 	%r31, %tid.x;
	mad.lo.s32 	%r1, %r29, %r30, %r31;
	mov.u32 	%r32, %nctaid.x;
	mul.lo.s32 	%r2, %r32, %r30;
	setp.ge.s32 	%p1, %r1, %r28;
	mov.f32 	%f97, 0f00000000;
	@%p1 bra 	$L__BB0_7;
	add.s32 	%r33, %r1, %r2;
	max.s32 	%r34, %r28, %r33;
	setp.lt.s32 	%p2, %r33, %r28;
	selp.u32 	%r35, 1, 0, %p2;
	add.s32 	%r36, %r33, %r35;
	sub.s32 	%r37, %r34, %r36;
	div.u32 	%r38, %r37, %r2;
	add.s32 	%r3, %r38, %r35;
	and.b32  	%r39, %r3, 3;
	setp.eq.s32 	%p3, %r39, 3;
	mov.f32 	%f97, 0f00000000;
	mov.u32 	%r49, %r1;
	@%p3 bra 	$L__BB0_4;
	add.s32 	%r40, %r3, 1;
	and.b32  	%r41, %r40, 3;
	neg.s32 	%r47, %r41;
	mov.f32 	%f97, 0f00000000;
	mov.u32 	%r49, %r1;
$L__BB0_3:
	.pragma "nounroll";
	mul.wide.s32 	%rd10, %r49, 4;
	add.s64 	%rd11, %rd1, %rd10;
	ld.global.f32 	%f25, [%rd11];
	add.f32 	%f97, %f97, %f25;
	add.s32 	%r49, %r49, %r2;
	add.s32 	%r47, %r47, 1;
	setp.ne.s32 	%p4, %r47, 0;
	@%p4 bra 	$L__BB0_3;
$L__BB0_4:
	setp.lt.u32 	%p5, %r3, 3;
	@%p5 bra 	$L__BB0_7;
	mul.wide.s32 	%rd14, %r2, 4;
	shl.b32 	%r42, %r2, 2;
$L__BB0_6:
	mul.wide.s32 	%rd12, %r49, 4;
	add.s64 	%rd13, %rd1, %rd12;
	ld.global.f32 	%f26, [%rd13];
	add.f32 	%f27, %f97, %f26;
	add.s64 	%rd15, %rd13, %rd14;
	ld.global.f32 	%f28, [%rd15];
	add.f32 	%f29, %f27, %f28;
	add.s64 	%rd16, %rd15, %rd14;
	ld.global.f32 	%f30, [%rd16];
	add.f32 	%f31, %f29, %f30;
	add.s64 	%rd17, %rd16, %rd14;
	ld.global.f32 	%f32, [%rd17];
	add.f32 	%f97, %f31, %f32;
	add.s32 	%r49, %r42, %r49;
	setp.lt.s32 	%p6, %r49, %r28;
	@%p6 bra 	$L__BB0_6;
$L__BB0_7:
	mul.wide.s32 	%rd18, %r1, 4;
	add.s64 	%rd19, %rd1, %rd18;
	st.global.f32 	[%rd19], %f97;
	bar.sync 	0;
	setp.ne.s32 	%p7, %r1, 0;
	@%p7 bra 	$L__BB0_22;
	setp.eq.s32 	%p8, %r2, 0;
	setp.lt.s32 	%p9, %r28, 1;
	mov.f32 	%f106, 0f00000000;
	or.pred  	%p10, %p8, %p9;
	@%p10 bra 	$L__BB0_21;
	add.s32 	%r44, %r28, -1;
	add.s32 	%r45, %r2, -1;
	min.u32 	%r46, %r44, %r45;
	add.s32 	%r12, %r46, 1;
	and.b32  	%r13, %r12, 15;
	setp.lt.u32 	%p11, %r46, 15;
	mov.f32 	%f106, 0f00000000;
	mov.b32 	%r53, 0;
	@%p11 bra 	$L__BB0_12;
	and.b32  	%r53, %r12, -16;
	neg.s32 	%r51, %r53;
	add.s64 	%rd26, %rd1, 32;
	mov.f32 	%f106, 0f00000000;
$L__BB0_11:
	.pragma "nounroll";
	ld.global.f32 	%f37, [%rd26+-32];
	add.f32 	%f38, %f106, %f37;
	ld.global.f32 	%f39, [%rd26+-28];
	add.f32 	%f40, %f38, %f39;
	ld.global.f32 	%f41, [%rd26+-24];
	add.f32 	%f42, %f40, %f41;
	ld.global.f32 	%f43, [%rd26+-20];
	add.f32 	%f44, %f42, %f43;
	ld.global.f32 	%f45, [%rd26+-16];
	add.f32 	%f46, %f44, %f45;
	ld.global.f32 	%f47, [%rd26+-12];
	add.f32 	%f48, %f46, %f47;
	ld.global.f32 	%f49, [%rd26+-8];
	add.f32 	%f50, %f48, %f49;
	ld.global.f32 	%f51, [%rd26+-4];
	add.f32 	%f52, %f50, %f51;
	ld.global.f32 	%f53, [%rd26];
	add.f32 	%f54, %f52, %f53;
	ld.global.f32 	%f55, [%rd26+4];
	add.f32 	%f56, %f54, %f55;
	ld.global.f32 	%f57, [%rd26+8];
	add.f32 	%f58, %f56, %f57;
	ld.global.f32 	%f59, [%rd26+12];
	add.f32 	%f60, %f58, %f59;
	ld.global.f32 	%f61, [%rd26+16];
	add.f32 	%f62, %f60, %f61;
	ld.global.f32 	%f63, [%rd26+20];
	add.f32 	%f64, %f62, %f63;
	ld.global.f32 	%f65, [%rd26+24];
	add.f32 	%f66, %f64, %f65;
	ld.global.f32 	%f67, [%rd26+28];
	add.f32 	%f106, %f66, %f67;
	add.s32 	%r51, %r51, 16;
	add.s64 	%rd26, %rd26, 64;
	setp.ne.s32 	%p12, %r51, 0;
	@%p12 bra 	$L__BB0_11;
$L__BB0_12:
	setp.eq.s32 	%p13, %r13, 0;
	@%p13 bra 	$L__BB0_21;
	and.b32  	%r19, %r12, 7;
	setp.lt.u32 	%p14, %r13, 8;
	@%p14 bra 	$L__BB0_15;
	mul.wide.u32 	%rd20, %r53, 4;
	add.s64 	%rd21, %rd1, %rd20;
	ld.global.f32 	%f69, [%rd21];
	add.f32 	%f70, %f106, %f69;
	ld.global.f32 	%f71, [%rd21+4];
	add.f32 	%f72, %f70, %f71;
	ld.global.f32 	%f73, [%rd21+8];
	add.f32 	%f74, %f72, %f73;
	ld.global.f32 	%f75, [%rd21+12];
	add.f32 	%f76, %f74, %f75;
	ld.global.f32 	%f77, [%rd21+16];
	add.f32 	%f78, %f76, %f77;
	ld.global.f32 	%f79, [%rd21+20];
	add.f32 	%f80, %f78, %f79;
	ld.global.f32 	%f81, [%rd21+24];
	add.f32 	%f82, %f80, %f81;
	ld.global.f32 	%f83, [%rd21+28];
	add.f32 	%f106, %f82, %f83;
	add.s32 	%r53, %r53, 8;
$L__BB0_15:
	setp.eq.s32 	%p15, %r19, 0;
	@%p15 bra 	$L__BB0_21;
	and.b32  	%r22, %r12, 3;
	setp.lt.u32 	%p16, %r19, 4;
	@%p16 bra 	$L__BB0_18;
	mul.wide.u32 	%rd22, %r53, 4;
	add.s64 	%rd23, %rd1, %rd22;
	ld.global.f32 	%f85, [%rd23];
	add.f32 	%f86, %f106, %f85;
	ld.global.f32 	%f87, [%rd23+4];
	add.f32 	%f88, %f86, %f87;
	ld.global.f32 	%f89, [%rd23+8];
	add.f32 	%f90, %f88, %f89;
	ld.global.f32 	%f91, [%rd23+12];
	add.f32 	%f106, %f90, %f91;
	add.s32 	%r53, %r53, 4;
$L__BB0_18:
	setp.eq.s32 	%p17, %r22, 0;
	@%p17 bra 	$L__BB0_21;
	mul.wide.u32 	%rd24, %r53, 4;
	add.s64 	%rd27, %rd1, %rd24;
	neg.s32 	%r55, %r22;
$L__BB0_20:
	.pragma "nounroll";
	ld.global.f32 	%f92, [%rd27];
	add.f32 	%f106, %f106, %f92;
	add.s64 	%rd27, %rd27, 4;
	add.s32 	%r55, %r55, 1;
	setp.ne.s32 	%p18, %r55, 0;
	@%p18 bra 	$L__BB0_20;
$L__BB0_21:
	cvta.to.global.u64 	%rd25, %rd8;
	st.global.f32 	[%rd25], %f106;
$L__BB0_22:
	ret;

}
	// .globl	_Z24reductionGlobalOptimizedPfS_i
.visible .entry _Z24reductionGlobalOptimizedPfS_i(
	.param .u64 .ptr .align 1 _Z24reductionGlobalOptimizedPfS_i_param_0,
	.param .u64 .ptr .align 1 _Z24reductionGlobalOptimizedPfS_i_param_1,
	.param .u32 _Z24reductionGlobalOptimizedPfS_i_param_2
)
{
	.reg .pred 	%p<11>;
	.reg .b32 	%r<39>;
	.reg .b32 	%f<29>;
	.reg .b64 	%rd<15>;
	// demoted variable
	.shared .align 4 .b8 _ZZ24reductionGlobalOptimizedPfS_iE9sharedSum[1024];
	ld.param.u64 	%rd3, [_Z24reductionGlobalOptimizedPfS_i_param_0];
	ld.param.u64 	%rd2, [_Z24reductionGlobalOptimizedPfS_i_param_1];
	ld.param.u32 	%r18, [_Z24reductionGlobalOptimizedPfS_i_param_2];
	cvta.to.global.u64 	%rd1, %rd3;
	mov.u32 	%r1, %tid.x;
	mov.u32 	%r2, %ctaid.x;
	mov.u32 	%r38, %ntid.x;
	mad.lo.s32 	%r36, %r2, %r38, %r1;
	mov.u32 	%r19, %nctaid.x;
	mul.lo.s32 	%r5, %r19, %r38;
	setp.ge.s32 	%p1, %r36, %r18;
	mov.f32 	%f28, 0f00000000;
	@%p1 bra 	$L__BB1_7;
	add.s32 	%r20, %r36, %r5;
	max.s32 	%r21, %r18, %r20;
	setp.lt.s32 	%p2, %r20, %r18;
	selp.u32 	%r22, 1, 0, %p2;
	add.s32 	%r23, %r20, %r22;
	sub.s32 	%r24, %r21, %r23;
	div.u32 	%r25, %r24, %r5;
	add.s32 	%r6, %r25, %r22;
	and.b32  	%r26, %r6, 3;
	setp.eq.s32 	%p3, %r26, 3;
	mov.f32 	%f28, 0f00000000;
	@%p3 bra 	$L__BB1_4;
	add.s32 	%r27, %r6, 1;
	and.b32  	%r28, %r27, 3;
	neg.s32 	%r34, %r28;
	mov.f32 	%f28, 0f00000000;
$L__BB1_3:
	.pragma "nounroll";
	mul.wide.s32 	%rd4, %r36, 4;
	add.s64 	%rd5, %rd1, %rd4;
	ld.global.f32 	%f12, [%rd5];
	add.f32 	%f28, %f28, %f12;
	add.s32 	%r36, %r36, %r5;
	add.s32 	%r34, %r34, 1;
	setp.ne.s32 	%p4, %r34, 0;
	@%p4 bra 	$L__BB1_3;
$L__BB1_4:
	setp.lt.u32 	%p5, %r6, 3;
	@%p5 bra 	$L__BB1_7;
	mul.wide.s32 	%rd8, %r5, 4;
	shl.b32 	%r29, %r5, 2;
$L__BB1_6:
	mul.wide.s32 	%rd6, %r36, 4;
	add.s64 	%rd7, %rd1, %rd6;
	ld.global.f32 	%f13, [%rd7];
	add.f32 	%f14, %f28, %f13;
	add.s64 	%rd9, %rd7, %rd8;
	ld.global.f32 	%f15, [%rd9];
	add.f32 	%f16, %f14, %f15;
	add.s64 	%rd10, %rd9, %rd8;
	ld.global.f32 	%f17, [%rd10];
	add.f32 	%f18, %f16, %f17;
	add.s64 	%rd11, %rd10, %rd8;
	ld.global.f32 	%f19, [%rd11];
	add.f32 	%f28, %f18, %f19;
	add.s32 	%r36, %r29, %r36;
	setp.lt.s32 	%p6, %r36, %r18;
	@%p6 bra 	$L__BB1_6;
$L__BB1_7:
	shl.b32 	%r30, %r1, 2;
	mov.u32 	%r31, _ZZ24reductionGlobalOptimizedPfS_iE9sharedSum;
	add.s32 	%r15, %r31, %r30;
	st.shared.f32 	[%r15], %f28;
	bar.sync 	0;
	setp.lt.u32 	%p7, %r38, 2;
	@%p7 bra 	$L__BB1_11;
$L__BB1_8:
	shr.u32 	%r17, %r38, 1;
	setp.ge.u32 	%p8, %r1, %r17;
	@%p8 bra 	$L__BB1_10;
	shl.b32 	%r32, %r17, 2;
	add.s32 	%r33, %r15, %r32;
	ld.shared.f32 	%f20, [%r33];
	ld.shared.f32 	%f21, [%r15];
	add.f32 	%f22, %f20, %f21;
	st.shared.f32 	[%r15], %f22;
$L__BB1_10:
	bar.sync 	0;
	setp.gt.u32 	%p9, %r38, 3;
	mov.u32 	%r38, %r17;
	@%p9 bra 	$L__BB1_8;
$L__BB1_11:
	setp.ne.s32 	%p10, %r1, 0;
	@%p10 bra 	$L__BB1_13;
	ld.shared.f32 	%f23, [_ZZ24reductionGlobalOptimizedPfS_iE9sharedSum];
	cvta.to.global.u64 	%rd12, %rd2;
	mul.wide.u32 	%rd13, %r2, 4;
	add.s64 	%rd14, %rd12, %rd13;
	st.global.f32 	[%rd14], %f23;
$L__BB1_13:
	ret;

}
	// .globl	_Z15reductionSharedPfS_i
.visible .entry _Z15reductionSharedPfS_i(
	.param .u64 .ptr .align 1 _Z15reductionSharedPfS_i_param_0,
	.param .u64 .ptr .align 1 _Z15reductionSharedPfS_i_param_1,
	.param .u32 _Z15reductionSharedPfS_i_param_2
)
{
	.reg .pred 	%p<6>;
	.reg .b32 	%r<14>;
	.reg .b32 	%f<9>;
	.reg .b64 	%rd<9>;

	ld.param.u64 	%rd1, [_Z15reductionSharedPfS_i_param_0];
	ld.param.u64 	%rd2, [_Z15reductionSharedPfS_i_param_1];
	ld.param.u32 	%r8, [_Z15reductionSharedPfS_i_param_2];
	mov.u32 	%r1, %tid.x;
	mov.u32 	%r2, %ctaid.x;
	mov.u32 	%r13, %ntid.x;
	mad.lo.s32 	%r4, %r2, %r13, %r1;
	setp.ge.u32 	%p1, %r4, %r8;
	mov.f32 	%f8, 0f00000000;
	@%p1 bra 	$L__BB2_2;
	cvta.to.global.u64 	%rd3, %rd1;
	mul.wide.u32 	%rd4, %r4, 4;
	add.s64 	%rd5, %rd3, %rd4;
	ld.global.f32 	%f8, [%rd5];
$L__BB2_2:
	shl.b32 	%r9, %r1, 2;
	mov.u32 	%r10, sdata;
	add.s32 	%r5, %r10, %r9;
	st.shared.f32 	[%r5], %f8;
	bar.sync 	0;
	setp.lt.u32 	%p2, %r13, 2;
	@%p2 bra 	$L__BB2_6;
$L__BB2_3:
	shr.u32 	%r7, %r13, 1;
	setp.ge.u32 	%p3, %r1, %r7;
	@%p3 bra 	$L__BB2_5;
	shl.b32 	%r11, %r7, 2;
	add.s32 	%r12, %r5, %r11;
	ld.shared.f32 	%f4, [%r12];
	ld.shared.f32 	%f5, [%r5];
	add.f32 	%f6, %f4, %f5;
	st.shared.f32 	[%r5], %f6;
$L__BB2_5:
	bar.sync 	0;
	setp.gt.u32 	%p4, %r13, 3;
	mov.u32 	%r13, %r7;
	@%p4 bra 	$L__BB2_3;
$L__BB2_6:
	setp.ne.s32 	%p5, %r1, 0;
	@%p5 bra 	$L__BB2_8;
	ld.shared.f32 	%f7, [sdata];
	cvta.to.global.u64 	%rd6, %rd2;
	mul.wide.u32 	%rd7, %r2, 4;
	add.s64 	%rd8, %rd6, %rd7;
	st.global.f32 	[%rd8], %f7;
$L__BB2_8:
	ret;

}


// ===== COMPILED SASS (sm_100) =====

	.target	sm_100

	.elftype	@"ET_EXEC"


//--------------------- .note.nv.tkinfo           --------------------------
	.section	.note.nv.tkinfo,"",@"SHT_NOTE"
	.sectionflags	@"SHF_NOTE_NV_TKINFO"
	.tkinfo
        /*0018*/ 	.word	0x00000002
        /*0030*/ 	.string	""
        /*0030*/ 	.string	"ptxas"
        /*0030*/ 	.string	"Cuda compilation tools, release 13.0, V13.0.88"
        /*0030*/ 	.string	"Build cuda_13.0.r13.0/compiler.36424714_0"
        /*0030*/ 	.string	"-arch sm_100 -m 64 "



//--------------------- .note.nv.cuinfo           --------------------------
	.section	.note.nv.cuinfo,"",@"SHT_NOTE"
	.sectionflags	@"SHF_NOTE_NV_CUINFO"
        /*0018*/ 	.short	0x0002
        /*001a*/ 	.short	0x0064
        /*001c*/ 	.short	0x0082
	.zero		2


//--------------------- .nv.info                  --------------------------
	.section	.nv.info,"",@"SHT_CUDA_INFO"
	.align	4


	//----- nvinfo : EIATTR_REGCOUNT
	.align		4
        /*0000*/ 	.byte	0x04, 0x2f
        /*0002*/ 	.short	(.L_1 - .L_0)
	.align		4
.L_0:
        /*0004*/ 	.word	index@(_Z15reductionGlobalPfS_i)
        /*0008*/ 	.word	0x0000001d


	//----- nvinfo : EIATTR_FRAME_SIZE
	.align		4
.L_1:
        /*000c*/ 	.byte	0x04, 0x11
        /*000e*/ 	.short	(.L_3 - .L_2)
	.align		4
.L_2:
        /*0010*/ 	.word	index@(_Z15reductionGlobalPfS_i)
        /*0014*/ 	.word	0x00000000


	//----- nvinfo : EIATTR_REGCOUNT
	.align		4
.L_3:
        /*0018*/ 	.byte	0x04, 0x2f
        /*001a*/ 	.short	(.L_5 - .L_4)
	.align		4
.L_4:
        /*001c*/ 	.word	index@(_Z24reductionGlobalOptimizedPfS_i)
        /*0020*/ 	.word	0x00000012


	//----- nvinfo : EIATTR_FRAME_SIZE
	.align		4
.L_5:
        /*0024*/ 	.byte	0x04, 0x11
        /*0026*/ 	.short	(.L_7 - .L_6)
	.align		4
.L_6:
        /*0028*/ 	.word	index@(_Z24reductionGlobalOptimizedPfS_i)
        /*002c*/ 	.word	0x00000000


	//----- nvinfo : EIATTR_REGCOUNT
	.align		4
.L_7:
        /*0030*/ 	.byte	0x04, 0x2f
        /*0032*/ 	.short	(.L_9 - .L_8)
	.align		4
.L_8:
        /*0034*/ 	.word	index@(_Z15reductionSharedPfS_i)
        /*0038*/ 	.word	0x0000000b


	//----- nvinfo : EIATTR_FRAME_SIZE
	.align		4
.L_9:
        /*003c*/ 	.byte	0x04, 0x11
        /*003e*/ 	.short	(.L_11 - .L_10)
	.align		4
.L_10:
        /*0040*/ 	.word	index@(_Z15reductionSharedPfS_i)
        /*0044*/ 	.word	0x00000000


	//----- nvinfo : EIATTR_MIN_STACK_SIZE
	.align		4
.L_11:
        /*0048*/ 	.byte	0x04, 0x12
        /*004a*/ 	.short	(.L_13 - .L_12)
	.align		4
.L_12:
        /*004c*/ 	.word	index@(_Z15reductionSharedPfS_i)
        /*0050*/ 	.word	0x00000000


	//----- nvinfo : EIATTR_MIN_STACK_SIZE
	.align		4
.L_13:
        /*0054*/ 	.byte	0x04, 0x12
        /*0056*/ 	.short	(.L_15 - .L_14)
	.align		4
.L_14:
        /*0058*/ 	.word	index@(_Z24reductionGlobalOptimizedPfS_i)
        /*005c*/ 	.word	0x00000000


	//----- nvinfo : EIATTR_MIN_STACK_SIZE
	.align		4
.L_15:
        /*0060*/ 	.byte	0x04, 0x12
        /*0062*/ 	.short	(.L_17 - .L_16)
	.align		4
.L_16:
        /*0064*/ 	.word	index@(_Z15reductionGlobalPfS_i)
        /*0068*/ 	.word	0x00000000
.L_17:


//--------------------- .nv.compat                --------------------------
	.section	.nv.compat,"",@"SHT_CUDA_COMPAT_INFO"
	.align	4
        /*0000*/ 	.byte	0x02, 0x09, 0x00, 0x00, 0x02, 0x02, 0x01, 0x00, 0x02, 0x05, 0x05, 0x00, 0x03, 0x07, 0x01, 0x01
        /*0010*/ 	.byte	0x02, 0x03, 0x00, 0x00, 0x02, 0x06, 0x01, 0x00, 0x04, 0x0b, 0x08, 0x00, 0x09, 0x00, 0x00, 0x00
        /*0020*/ 	.byte	0x00, 0x00, 0x00, 0x00


//--------------------- .nv.info._Z15reductionSharedPfS_i --------------------------
	.section	.nv.info._Z15reductionSharedPfS_i,"",@"SHT_CUDA_INFO"
	.sectionflags	@""
	.align	4


	//----- nvinfo : EIATTR_CUDA_API_VERSION
	.align		4
        /*0000*/ 	.byte	0x04, 0x37
        /*0002*/ 	.short	(.L_19 - .L_18)
.L_18:
        /*0004*/ 	.word	0x00000082


	//----- nvinfo : EIATTR_KPARAM_INFO
	.align		4
.L_19:
        /*0008*/ 	.byte	0x04, 0x17
        /*000a*/ 	.short	(.L_21 - .L_20)
.L_20:
        /*000c*/ 	.word	0x00000000
        /*0010*/ 	.short	0x0002
        /*0012*/ 	.short	0x0010
        /*0014*/ 	.byte	0x00, 0xf0, 0x11, 0x00


	//----- nvinfo : EIATTR_KPARAM_INFO
	.align		4
.L_21:
        /*0018*/ 	.byte	0x04, 0x17
        /*001a*/ 	.short	(.L_23 - .L_22)
.L_22:
        /*001c*/ 	.word	0x00000000
        /*0020*/ 	.short	0x0001
        /*0022*/ 	.short	0x0008
        /*0024*/ 	.byte	0x00, 0xf5, 0x21, 0x00


	//----- nvinfo : EIATTR_KPARAM_INFO
	.align		4
.L_23:
        /*0028*/ 	.byte	0x04, 0x17
        /*002a*/ 	.short	(.L_25 - .L_24)
.L_24:
        /*002c*/ 	.word	0x00000000
        /*0030*/ 	.short	0x0000
        /*0032*/ 	.short	0x0000
        /*0034*/ 	.byte	0x00, 0xf5, 0x21, 0x00


	//----- nvinfo : EIATTR_SPARSE_MMA_MASK
	.align		4
.L_25:
        /*0038*/ 	.byte	0x03, 0x50
        /*003a*/ 	.short	0x0000


	//----- nvinfo : EIATTR_MAXREG_COUNT
	.align		4
        /*003c*/ 	.byte	0x03, 0x1b
        /*003e*/ 	.short	0x00ff


	//----- nvinfo : EIATTR_NUM_BARRIERS
	.align		4
        /*0040*/ 	.byte	0x02, 0x4c
        /*0042*/ 	.byte	0x01
	.zero		1


	//----- nvinfo : EIATTR_MERCURY_ISA_VERSION
	.align		4
        /*0044*/ 	.byte	0x03, 0x5f
        /*0046*/ 	.short	0x0101


	//----- nvinfo : EIATTR_VRC_CTA_INIT_COUNT
	.align		4
        /*0048*/ 	.byte	0x02, 0x4a
	.zero		1
	.zero		1


	//----- nvinfo : EIATTR_EXIT_INSTR_OFFSETS
	.align		4
        /*004c*/ 	.byte	0x04, 0x1c
        /*004e*/ 	.short	(.L_27 - .L_26)


	//   ....[0]....
.L_26:
        /*0050*/ 	.word	0x00000210


	//   ....[1]....
        /*0054*/ 	.word	0x00000290


	//----- nvinfo : EIATTR_CBANK_PARAM_SIZE
	.align		4
.L_27:
        /*0058*/ 	.byte	0x03, 0x19
        /*005a*/ 	.short	0x0014


	//----- nvinfo : EIATTR_PARAM_CBANK
	.align		4
        /*005c*/ 	.byte	0x04, 0x0a
        /*005e*/ 	.short	(.L_29 - .L_28)
	.align		4
.L_28:
        /*0060*/ 	.word	index@(.nv.constant0._Z15reductionSharedPfS_i)
        /*0064*/ 	.short	0x0380
        /*0066*/ 	.short	0x0014


	//----- nvinfo : EIATTR_SW_WAR
	.align		4
.L_29:
        /*0068*/ 	.byte	0x04, 0x36
        /*006a*/ 	.short	(.L_31 - .L_30)
.L_30:
        /*006c*/ 	.word	0x00000008
.L_31:


//--------------------- .nv.info._Z24reductionGlobalOptimizedPfS_i --------------------------
	.section	.nv.info._Z24reductionGlobalOptimizedPfS_i,"",@"SHT_CUDA_INFO"
	.sectionflags	@""
	.align	4


	//----- nvinfo : EIATTR_CUDA_API_VERSION
	.align		4
        /*0000*/ 	.byte	0x04, 0x37
        /*0002*/ 	.short	(.L_33 - .L_32)
.L_32:
        /*0004*/ 	.word	0x00000082


	//----- nvinfo : EIATTR_KPARAM_INFO
	.align		4
.L_33:
        /*0008*/ 	.byte	0x04, 0x17
        /*000a*/ 	.short	(.L_35 - .L_34)
.L_34:
        /*000c*/ 	.word	0x00000000
        /*0010*/ 	.short	0x0002
        /*0012*/ 	.short	0x0010
        /*0014*/ 	.byte	0x00, 0xf0, 0x11, 0x00


	//----- nvinfo : EIATTR_KPARAM_INFO
	.align		4
.L_35:
        /*0018*/ 	.byte	0x04, 0x17
        /*001a*/ 	.short	(.L_37 - .L_36)
.L_36:
        /*001c*/ 	.word	0x00000000
        /*0020*/ 	.short	0x0001
        /*0022*/ 	.short	0x0008
        /*0024*/ 	.byte	0x00, 0xf5, 0x21, 0x00


	//----- nvinfo : EIATTR_KPARAM_INFO
	.align		4
.L_37:
        /*0028*/ 	.byte	0x04, 0x17
        /*002a*/ 	.short	(.L_39 - .L_38)
.L_38:
        /*002c*/ 	.word	0x00000000
        /*0030*/ 	.short	0x0000
        /*0032*/ 	.short	0x0000
        /*0034*/ 	.byte	0x00, 0xf5, 0x21, 0x00


	//----- nvinfo : EIATTR_SPARSE_MMA_MASK
	.align		4
.L_39:
        /*0038*/ 	.byte	0x03, 0x50
        /*003a*/ 	.short	0x0000


	//----- nvinfo : EIATTR_MAXREG_COUNT
	.align		4
        /*003c*/ 	.byte	0x03, 0x1b
        /*003e*/ 	.short	0x00ff


	//----- nvinfo : EIATTR_NUM_BARRIERS
	.align		4
        /*0040*/ 	.byte	0x02, 0x4c
        /*0042*/ 	.byte	0x01
	.zero		1


	//----- nvinfo : EIATTR_MERCURY_ISA_VERSION
	.align		4
        /*0044*/ 	.byte	0x03, 0x5f
        /*0046*/ 	.short	0x0101


	//----- nvinfo : EIATTR_VRC_CTA_INIT_COUNT
	.align		4
        /*0048*/ 	.byte	0x02, 0x4a
	.zero		1
	.zero		1


	//----- nvinfo : EIATTR_EXIT_INSTR_OFFSETS
	.align		4
        /*004c*/ 	.byte	0x04, 0x1c
        /*004e*/ 	.short	(.L_41 - .L_40)


	//   ....[0]....
.L_40:
        /*0050*/ 	.word	0x000005f0


	//   ....[1]....
        /*0054*/ 	.word	0x00000670


	//----- nvinfo : EIATTR_CRS_STACK_SIZE
	.align		4
.L_41:
        /*0058*/ 	.byte	0x04, 0x1e
        /*005a*/ 	.short	(.L_43 - .L_42)
.L_42:
        /*005c*/ 	.word	0x00000000


	//----- nvinfo : EIATTR_CBANK_PARAM_SIZE
	.align		4
.L_43:
        /*0060*/ 	.byte	0x03, 0x19
        /*0062*/ 	.short	0x0014


	//----- nvinfo : EIATTR_PARAM_CBANK
	.align		4
        /*0064*/ 	.byte	0x04, 0x0a
        /*0066*/ 	.short	(.L_45 - .L_44)
	.align		4
.L_44:
        /*0068*/ 	.word	index@(.nv.constant0._Z24reductionGlobalOptimizedPfS_i)
        /*006c*/ 	.short	0x0380
        /*006e*/ 	.short	0x0014


	//----- nvinfo : EIATTR_SW_WAR
	.align		4
.L_45:
        /*0070*/ 	.byte	0x04, 0x36
        /*0072*/ 	.short	(.L_47 - .L_46)
.L_46:
        /*0074*/ 	.word	0x00000008
.L_47:


//--------------------- .nv.info._Z15reductionGlobalPfS_i --------------------------
	.section	.nv.info._Z15reductionGlobalPfS_i,"",@"SHT_CUDA_INFO"
	.sectionflags	@""
	.align	4


	//----- nvinfo : EIATTR_CUDA_API_VERSION
	.align		4
        /*0000*/ 	.byte	0x04, 0x37
        /*0002*/ 	.short	(.L_49 - .L_48)
.L_48:
        /*0004*/ 	.word	0x00000082


	//----- nvinfo : EIATTR_KPARAM_INFO
	.align		4
.L_49:
        /*0008*/ 	.byte	0x04, 0x17
        /*000a*/ 	.short	(.L_51 - .L_50)
.L_50:
        /*000c*/ 	.word	0x00000000
        /*0010*/ 	.short	0x0002
        /*0012*/ 	.short	0x0010
        /*0014*/ 	.byte	0x00, 0xf0, 0x11, 0x00


	//----- nvinfo : EIATTR_KPARAM_INFO
	.align		4
.L_51:
        /*0018*/ 	.byte	0x04, 0x17
        /*001a*/ 	.short	(.L_53 - .L_52)
.L_52:
        /*001c*/ 	.word	0x00000000
        /*0020*/ 	.short	0x0001
        /*0022*/ 	.short	0x0008
        /*0024*/ 	.byte	0x00, 0xf5, 0x21, 0x00


	//----- nvinfo : EIATTR_KPARAM_INFO
	.align		4
.L_53:
        /*0028*/ 	.byte	0x04, 0x17
        /*002a*/ 	.short	(.L_55 - .L_54)
.L_54:
        /*002c*/ 	.word	0x00000000
        /*0030*/ 	.short	0x0000
        /*0032*/ 	.short	0x0000
        /*0034*/ 	.byte	0x00, 0xf5, 0x21, 0x00


	//----- nvinfo : EIATTR_SPARSE_MMA_MASK
	.align		4
.L_55:
        /*0038*/ 	.byte	0x03, 0x50
        /*003a*/ 	.short	0x0000


	//----- nvinfo : EIATTR_MAXREG_COUNT
	.align		4
        /*003c*/ 	.byte	0x03, 0x1b
        /*003e*/ 	.short	0x00ff


	//----- nvinfo : EIATTR_NUM_BARRIERS
	.align		4
        /*0040*/ 	.byte	0x02, 0x4c
        /*0042*/ 	.byte	0x01
	.zero		1


	//----- nvinfo : EIATTR_MERCURY_ISA_VERSION
	.align		4
        /*0044*/ 	.byte	0x03, 0x5f
        /*0046*/ 	.short	0x0101


	//----- nvinfo : EIATTR_VRC_CTA_INIT_COUNT
	.align		4
        /*0048*/ 	.byte	0x02, 0x4a
	.zero		1
	.zero		1


	//----- nvinfo : EIATTR_EXIT_INSTR_OFFSETS
	.align		4
        /*004c*/ 	.byte	0x04, 0x1c
        /*004e*/ 	.short	(.L_57 - .L_56)


	//   ....[0]....
.L_56:
        /*0050*/ 	.word	0x00000510


	//   ....[1]....
        /*0054*/ 	.word	0x00000c00


	//----- nvinfo : EIATTR_CRS_STACK_SIZE
	.align		4
.L_57:
        /*0058*/ 	.byte	0x04, 0x1e
        /*005a*/ 	.short	(.L_59 - .L_58)
.L_58:
        /*005c*/ 	.word	0x00000000


	//----- nvinfo : EIATTR_CBANK_PARAM_SIZE
	.align		4
.L_59:
        /*0060*/ 	.byte	0x03, 0x19
        /*0062*/ 	.short	0x0014


	//----- nvinfo : EIATTR_PARAM_CBANK
	.align		4
        /*0064*/ 	.byte	0x04, 0x0a
        /*0066*/ 	.short	(.L_61 - .L_60)
	.align		4
.L_60:
        /*0068*/ 	.word	index@(.nv.constant0._Z15reductionGlobalPfS_i)
        /*006c*/ 	.short	0x0380
        /*006e*/ 	.short	0x0014


	//----- nvinfo : EIATTR_SW_WAR
	.align		4
.L_61:
        /*0070*/ 	.byte	0x04, 0x36
        /*0072*/ 	.short	(.L_63 - .L_62)
.L_62:
        /*0074*/ 	.word	0x00000008
.L_63:


//--------------------- .nv.callgraph             --------------------------
	.section	.nv.callgraph,"",@"SHT_CUDA_CALLGRAPH"
	.align	4
	.sectionentsize	8
	.align		4
        /*0000*/ 	.word	0x00000000
	.align		4
        /*0004*/ 	.word	0xffffffff
	.align		4
        /*0008*/ 	.word	0x00000000
	.align		4
        /*000c*/ 	.word	0xfffffffe
	.align		4
        /*0010*/ 	.word	0x00000000
	.align		4
        /*0014*/ 	.word	0xfffffffd
	.align		4
        /*0018*/ 	.word	0x00000000
	.align		4
        /*001c*/ 	.word	0xfffffffc


//--------------------- .text._Z15reductionSharedPfS_i --------------------------
	.section	.text._Z15reductionSharedPfS_i,"ax",@progbits
	.align	128
        .global         _Z15reductionSharedPfS_i
        .type           _Z15reductionSharedPfS_i,@function
        .size           _Z15reductionSharedPfS_i,(.L_x_25 - _Z15reductionSharedPfS_i)
        .other          _Z15reductionSharedPfS_i,@"STO_CUDA_ENTRY STV_DEFAULT"
_Z15reductionSharedPfS_i:
.text._Z15reductionSharedPfS_i:
[----:B------:R-:W-:Y:S01]  /*0000*/  LDC R1, c[0x0][0x37c] ;  /* 0x0000df00ff017b82 */ /* 0x000fe20000000800 */
[----:B------:R-:W0:Y:S01]  /*0010*/  S2R R6, SR_TID.X ;  /* 0x0000000000067919 */ /* 0x000e220000002100 */
[----:B------:R-:W0:Y:S01]  /*0020*/  LDCU UR8, c[0x0][0x360] ;  /* 0x00006c00ff0877ac */ /* 0x000e220008000800 */
[----:B------:R-:W-:Y:S01]  /*0030*/  IMAD.MOV.U32 R4, RZ, RZ, RZ ;  /* 0x000000ffff047224 */ /* 0x000fe200078e00ff */
[----:B------:R-:W0:Y:S01]  /*0040*/  S2R R7, SR_CTAID.X ;  /* 0x0000000000077919 */ /* 0x000e220000002500 */
[----:B------:R-:W1:Y:S01]  /*0050*/  LDCU UR4, c[0x0][0x390] ;  /* 0x00007200ff0477ac */ /* 0x000e620008000800 */
[----:B------:R-:W2:Y:S01]  /*0060*/  LDCU.64 UR6, c[0x0][0x358] ;  /* 0x00006b00ff0677ac */ /* 0x000ea20008000a00 */
[----:B0-----:R-:W-:-:S05]  /*0070*/  IMAD R5, R7, UR8, R6 ;  /* 0x0000000807057c24 */ /* 0x001fca000f8e0206 */
[----:B-1----:R-:W-:-:S13]  /*0080*/  ISETP.GE.U32.AND P0, PT, R5, UR4, PT ;  /* 0x0000000405007c0c */ /* 0x002fda000bf06070 */
[----:B------:R-:W0:Y:S02]  /*0090*/  @!P0 LDC.64 R2, c[0x0][0x380] ;  /* 0x0000e000ff028b82 */ /* 0x000e240000000a00 */
[----:B0-----:R-:W-:-:S05]  /*00a0*/  @!P0 IMAD.WIDE.U32 R2, R5, 0x4, R2 ;  /* 0x0000000405028825 */ /* 0x001fca00078e0002 */
[----:B--2---:R-:W2:Y:S01]  /*00b0*/  @!P0 LDG.E R4, desc[UR6][R2.64] ;  /* 0x0000000602048981 */ /* 0x004ea2000c1e1900 */
[----:B------:R-:W0:Y:S01]  /*00c0*/  S2UR UR5, SR_CgaCtaId ;  /* 0x00000000000579c3 */ /* 0x000e220000008800 */
[----:B------:R-:W-:Y:S01]  /*00d0*/  IMAD.U32 R0, RZ, RZ, UR8 ;  /* 0x00000008ff007e24 */ /* 0x000fe2000f8e00ff */
[----:B------:R-:W-:Y:S01]  /*00e0*/  UMOV UR4, 0x400 ;  /* 0x0000040000047882 */ /* 0x000fe20000000000 */
[----:B------:R-:W-:-:S03]  /*00f0*/  ISETP.NE.AND P0, PT, R6, RZ, PT ;  /* 0x000000ff0600720c */ /* 0x000fc60003f05270 */
[----:B------:R-:W-:Y:S01]  /*0100*/  ISETP.GE.U32.AND P1, PT, R0, 0x2, PT ;  /* 0x000000020000780c */ /* 0x000fe20003f26070 */
[----:B0-----:R-:W-:-:S06]  /*0110*/  ULEA UR4, UR5, UR4, 0x18 ;  /* 0x0000000405047291 */ /* 0x001fcc000f8ec0ff */
[----:B------:R-:W-:-:S05]  /*0120*/  LEA R5, R6, UR4, 0x2 ;  /* 0x0000000406057c11 */ /* 0x000fca000f8e10ff */
[----:B--2---:R0:W-:Y:S01]  /*0130*/  STS [R5], R4 ;  /* 0x0000000405007388 */ /* 0x0041e20000000800 */
[----:B------:R-:W-:Y:S06]  /*0140*/  BAR.SYNC.DEFER_BLOCKING 0x0 ;  /* 0x0000000000007b1d */ /* 0x000fec0000010000 */
[----:B------:R-:W-:Y:S05]  /*0150*/  @!P1 BRA `(.L_x_0) ;  /* 0x00000000002c9947 */ /* 0x000fea0003800000 */
.L_x_1:
[----:B------:R-:W-:-:S04]  /*0160*/  SHF.R.U32.HI R8, RZ, 0x1, R0 ;  /* 0x00000001ff087819 */ /* 0x000fc80000011600 */
[----:B------:R-:W-:-:S13]  /*0170*/  ISETP.GE.U32.AND P1, PT, R6, R8, PT ;  /* 0x000000080600720c */ /* 0x000fda0003f26070 */
[----:B------:R-:W-:Y:S01]  /*0180*/  @!P1 LEA R2, R8, R5, 0x2 ;  /* 0x0000000508029211 */ /* 0x000fe200078e10ff */
[----:B------:R-:W-:Y:S05]  /*0190*/  @!P1 LDS R3, [R5] ;  /* 0x0000000005039984 */ /* 0x000fea0000000800 */
[----:B------:R-:W0:Y:S02]  /*01a0*/  @!P1 LDS R2, [R2] ;  /* 0x0000000002029984 */ /* 0x000e240000000800 */
[----:B0-----:R-:W-:-:S05]  /*01b0*/  @!P1 FADD R4, R2, R3 ;  /* 0x0000000302049221 */ /* 0x001fca0000000000 */
[----:B------:R1:W-:Y:S01]  /*01c0*/  @!P1 STS [R5], R4 ;  /* 0x0000000405009388 */ /* 0x0003e20000000800 */
[----:B------:R-:W-:Y:S01]  /*01d0*/  BAR.SYNC.DEFER_BLOCKING 0x0 ;  /* 0x0000000000007b1d */ /* 0x000fe20000010000 */
[----:B------:R-:W-:Y:S01]  /*01e0*/  ISETP.GT.U32.AND P1, PT, R0, 0x3, PT ;  /* 0x000000030000780c */ /* 0x000fe20003f24070 */
[----:B------:R-:W-:-:S12]  /*01f0*/  IMAD.MOV.U32 R0, RZ, RZ, R8 ;  /* 0x000000ffff007224 */ /* 0x000fd800078e0008 */
[----:B-1----:R-:W-:Y:S05]  /*0200*/  @P1 BRA `(.L_x_1) ;  /* 0xfffffffc00d41947 */ /* 0x002fea000383ffff */
.L_x_0:
[----:B------:R-:W-:Y:S05]  /*0210*/  @P0 EXIT ;  /* 0x000000000000094d */ /* 0x000fea0003800000 */
[----:B------:R-:W1:Y:S01]  /*0220*/  S2UR UR5, SR_CgaCtaId ;  /* 0x00000000000579c3 */ /* 0x000e620000008800 */
[----:B------:R-:W-:-:S07]  /*0230*/  UMOV UR4, 0x400 ;  /* 0x0000040000047882 */ /* 0x000fce0000000000 */
[----:B------:R-:W2:Y:S01]  /*0240*/  LDC.64 R2, c[0x0][0x388] ;  /* 0x0000e200ff027b82 */ /* 0x000ea20000000a00 */
[----:B-1----:R-:W-:Y:S01]  /*0250*/  ULEA UR4, UR5, UR4, 0x18 ;  /* 0x0000000405047291 */ /* 0x002fe2000f8ec0ff */
[----:B--2---:R-:W-:-:S08]  /*0260*/  IMAD.WIDE.U32 R2, R7, 0x4, R2 ;  /* 0x0000000407027825 */ /* 0x004fd000078e0002 */
[----:B0-----:R-:W0:Y:S04]  /*0270*/  LDS R5, [UR4] ;  /* 0x00000004ff057984 */ /* 0x001e280008000800 */
[----:B0-----:R-:W-:Y:S01]  /*0280*/  STG.E desc[UR6][R2.64], R5 ;  /* 0x0000000502007986 */ /* 0x001fe2000c101906 */
[----:B------:R-:W-:Y:S05]  /*0290*/  EXIT ;  /* 0x000000000000794d */ /* 0x000fea0003800000 */
.L_x_2:
[----:B------:R-:W-:-:S00]  /*02a0*/  BRA `(.L_x_2) ;  /* 0xfffffffc00fc7947 */ /* 0x000fc0000383ffff */
[----:B------:R-:W-:-:S00]  /*02b0*/  NOP ;  /* 0x0000000000007918 */ /* 0x000fc00000000000 */
        /* <DEDUP_REMOVED lines=12> */
.L_x_25:


//--------------------- .text._Z24reductionGlobalOptimizedPfS_i --------------------------
	.section	.text._Z24reductionGlobalOptimizedPfS_i,"ax",@progbits
	.align	128
        .global         _Z24reductionGlobalOptimizedPfS_i
        .type           _Z24reductionGlobalOptimizedPfS_i,@function
        .size           _Z24reductionGlobalOptimizedPfS_i,(.L_x_26 - _Z24reductionGlobalOptimizedPfS_i)
        .other          _Z24reductionGlobalOptimizedPfS_i,@"STO_CUDA_ENTRY STV_DEFAULT"
_Z24reductionGlobalOptimizedPfS_i:
.text._Z24reductionGlobalOptimizedPfS_i:
[----:B------:R-:W-:Y:S01]  /*0000*/  LDC R1, c[0x0][0x37c] ;  /* 0x0000df00ff017b82 */ /* 0x000fe20000000800 */
[----:B------:R-:W0:Y:S01]  /*0010*/  S2R R3, SR_TID.X ;  /* 0x0000000000037919 */ /* 0x000e220000002100 */
[----:B------:R-:W1:Y:S06]  /*0020*/  LDCU UR4, c[0x0][0x360] ;  /* 0x00006c00ff0477ac */ /* 0x000e6c0008000800 */
[----:B------:R-:W2:Y:S01]  /*0030*/  LDC R4, c[0x0][0x370] ;  /* 0x0000dc00ff047b82 */ /* 0x000ea20000000800 */
[----:B------:R-:W-:Y:S01]  /*0040*/  BSSY.RECONVERGENT B0, `(.L_x_3) ;  /* 0x0000046000007945 */ /* 0x000fe20003800200 */
[----:B------:R-:W0:Y:S01]  /*0050*/  S2R R0, SR_CTAID.X ;  /* 0x0000000000007919 */ /* 0x000e220000002500 */
[----:B------:R-:W3:Y:S01]  /*0060*/  LDCU UR5, c[0x0][0x390] ;  /* 0x00007200ff0577ac */ /* 0x000ee20008000800 */
[----:B------:R-:W-:Y:S01]  /*0070*/  IMAD.MOV.U32 R6, RZ, RZ, RZ ;  /* 0x000000ffff067224 */ /* 0x000fe200078e00ff */
[----:B------:R-:W4:Y:S01]  /*0080*/  LDCU.64 UR6, c[0x0][0x358] ;  /* 0x00006b00ff0677ac */ /* 0x000f220008000a00 */
[----:B-1----:R-:W-:-:S02]  /*0090*/  IMAD.U32 R2, RZ, RZ, UR4 ;  /* 0x00000004ff027e24 */ /* 0x002fc4000f8e00ff */
[----:B--2---:R-:W-:Y:S02]  /*00a0*/  IMAD R4, R4, UR4, RZ ;  /* 0x0000000404047c24 */ /* 0x004fe4000f8e02ff */
[----:B0-----:R-:W-:-:S05]  /*00b0*/  IMAD R5, R0, UR4, R3 ;  /* 0x0000000400057c24 */ /* 0x001fca000f8e0203 */
[----:B---3--:R-:W-:-:S13]  /*00c0*/  ISETP.GE.AND P0, PT, R5, UR5, PT ;  /* 0x0000000505007c0c */ /* 0x008fda000bf06270 */
[----:B----4-:R-:W-:Y:S05]  /*00d0*/  @P0 BRA `(.L_x_4) ;  /* 0x0000000000f00947 */ /* 0x010fea0003800000 */
[----:B------:R-:W0:Y:S01]  /*00e0*/  I2F.U32.RP R11, R4 ;  /* 0x00000004000b7306 */ /* 0x000e220000209000 */
[C---:B------:R-:W-:Y:S01]  /*00f0*/  IADD3 R8, PT, PT, R4.reuse, R5, RZ ;  /* 0x0000000504087210 */ /* 0x040fe20007ffe0ff */
[----:B------:R-:W-:Y:S01]  /*0100*/  IMAD.MOV R13, RZ, RZ, -R4 ;  /* 0x000000ffff0d7224 */ /* 0x000fe200078e0a04 */
[----:B------:R-:W-:Y:S01]  /*0110*/  ISETP.NE.U32.AND P2, PT, R4, RZ, PT ;  /* 0x000000ff0400720c */ /* 0x000fe20003f45070 */
[----:B------:R-:W-:Y:S01]  /*0120*/  BSSY.RECONVERGENT B1, `(.L_x_5) ;  /* 0x0000026000017945 */ /* 0x000fe20003800200 */
[C---:B------:R-:W-:Y:S02]  /*0130*/  ISETP.GE.AND P0, PT, R8.reuse, UR5, PT ;  /* 0x0000000508007c0c */ /* 0x040fe4000bf06270 */
[----:B------:R-:W-:Y:S02]  /*0140*/  VIMNMX R9, PT, PT, R8, UR5, !PT ;  /* 0x0000000508097c48 */ /* 0x000fe4000ffe0100 */
[----:B------:R-:W-:-:S04]  /*0150*/  SEL R10, RZ, 0x1, P0 ;  /* 0x00000001ff0a7807 */ /* 0x000fc80000000000 */
[----:B------:R-:W-:Y:S01]  /*0160*/  IADD3 R9, PT, PT, R9, -R8, -R10 ;  /* 0x8000000809097210 */ /* 0x000fe20007ffe80a */
[----:B0-----:R-:W0:Y:S02]  /*0170*/  MUFU.RCP R11, R11 ;  /* 0x0000000b000b7308 */ /* 0x001e240000001000 */
[----:B0-----:R-:W-:-:S06]  /*0180*/  IADD3 R6, PT, PT, R11, 0xffffffe, RZ ;  /* 0x0ffffffe0b067810 */ /* 0x001fcc0007ffe0ff */
[----:B------:R0:W1:Y:S02]  /*0190*/  F2I.FTZ.U32.TRUNC.NTZ R7, R6 ;  /* 0x0000000600077305 */ /* 0x000064000021f000 */
[----:B0-----:R-:W-:Y:S02]  /*01a0*/  IMAD.MOV.U32 R6, RZ, RZ, RZ ;  /* 0x000000ffff067224 */ /* 0x001fe400078e00ff */
[----:B-1----:R-:W-:-:S04]  /*01b0*/  IMAD R13, R13, R7, RZ ;  /* 0x000000070d0d7224 */ /* 0x002fc800078e02ff */
[----:B------:R-:W-:-:S06]  /*01c0*/  IMAD.HI.U32 R12, R7, R13, R6 ;  /* 0x0000000d070c7227 */ /* 0x000fcc00078e0006 */
[----:B------:R-:W-:-:S05]  /*01d0*/  IMAD.HI.U32 R7, R12, R9, RZ ;  /* 0x000000090c077227 */ /* 0x000fca00078e00ff */
[----:B------:R-:W-:-:S05]  /*01e0*/  IADD3 R6, PT, PT, -R7, RZ, RZ ;  /* 0x000000ff07067210 */ /* 0x000fca0007ffe1ff */
[----:B------:R-:W-:-:S05]  /*01f0*/  IMAD R9, R4, R6, R9 ;  /* 0x0000000604097224 */ /* 0x000fca00078e0209 */
[----:B------:R-:W-:-:S13]  /*0200*/  ISETP.GE.U32.AND P0, PT, R9, R4, PT ;  /* 0x000000040900720c */ /* 0x000fda0003f06070 */
[----:B------:R-:W-:Y:S01]  /*0210*/  @P0 IMAD.IADD R9, R9, 0x1, -R4 ;  /* 0x0000000109090824 */ /* 0x000fe200078e0a04 */
[----:B------:R-:W-:-:S04]  /*0220*/  @P0 IADD3 R7, PT, PT, R7, 0x1, RZ ;  /* 0x0000000107070810 */ /* 0x000fc80007ffe0ff */
[----:B------:R-:W-:-:S13]  /*0230*/  ISETP.GE.U32.AND P1, PT, R9, R4, PT ;  /* 0x000000040900720c */ /* 0x000fda0003f26070 */
[----:B------:R-:W-:Y:S01]  /*0240*/  @P1 VIADD R7, R7, 0x1 ;  /* 0x0000000107071836 */ /* 0x000fe20000000000 */
[----:B------:R-:W-:-:S04]  /*0250*/  @!P2 LOP3.LUT R7, RZ, R4, RZ, 0x33, !PT ;  /* 0x00000004ff07a212 */ /* 0x000fc800078e33ff */
[----:B------:R-:W-:-:S04]  /*0260*/  IADD3 R7, PT, PT, R10, R7, RZ ;  /* 0x000000070a077210 */ /* 0x000fc80007ffe0ff */
[C---:B------:R-:W-:Y:S02]  /*0270*/  LOP3.LUT R6, R7.reuse, 0x3, RZ, 0xc0, !PT ;  /* 0x0000000307067812 */ /* 0x040fe400078ec0ff */
[----:B------:R-:W-:Y:S02]  /*0280*/  ISETP.GE.U32.AND P1, PT, R7, 0x3, PT ;  /* 0x000000030700780c */ /* 0x000fe40003f26070 */
[----:B------:R-:W-:Y:S01]  /*0290*/  ISETP.NE.AND P0, PT, R6, 0x3, PT ;  /* 0x000000030600780c */ /* 0x000fe20003f05270 */
[----:B------:R-:W-:-:S12]  /*02a0*/  IMAD.MOV.U32 R6, RZ, RZ, RZ ;  /* 0x000000ffff067224 */ /* 0x000fd800078e00ff */
[----:B------:R-:W-:Y:S05]  /*02b0*/  @!P0 BRA `(.L_x_6) ;  /* 0x0000000000308947 */ /* 0x000fea0003800000 */
[----:B------:R-:W0:Y:S01]  /*02c0*/  LDC.64 R10, c[0x0][0x380] ;  /* 0x0000e000ff0a7b82 */ /* 0x000e220000000a00 */
[----:B------:R-:W-:-:S04]  /*02d0*/  IADD3 R6, PT, PT, R7, 0x1, RZ ;  /* 0x0000000107067810 */ /* 0x000fc80007ffe0ff */
[----:B------:R-:W-:Y:S01]  /*02e0*/  LOP3.LUT R7, R6, 0x3, RZ, 0xc0, !PT ;  /* 0x0000000306077812 */ /* 0x000fe200078ec0ff */
[----:B------:R-:W-:-:S03]  /*02f0*/  IMAD.MOV.U32 R6, RZ, RZ, RZ ;  /* 0x000000ffff067224 */ /* 0x000fc600078e00ff */
[----:B------:R-:W-:-:S07]  /*0300*/  IADD3 R7, PT, PT, -R7, RZ, RZ ;  /* 0x000000ff07077210 */ /* 0x000fce0007ffe1ff */
.L_x_7:
[----:B0-----:R-:W-:-:S06]  /*0310*/  IMAD.WIDE R8, R5, 0x4, R10 ;  /* 0x0000000405087825 */ /* 0x001fcc00078e020a */
[----:B------:R-:W2:Y:S01]  /*0320*/  LDG.E R9, desc[UR6][R8.64] ;  /* 0x0000000608097981 */ /* 0x000ea2000c1e1900 */
[----:B------:R-:W-:Y:S01]  /*0330*/  VIADD R7, R7, 0x1 ;  /* 0x0000000107077836 */ /* 0x000fe20000000000 */
[----:B------:R-:W-:-:S04]  /*0340*/  IADD3 R5, PT, PT, R4, R5, RZ ;  /* 0x0000000504057210 */ /* 0x000fc80007ffe0ff */
[----:B------:R-:W-:Y:S01]  /*0350*/  ISETP.NE.AND P0, PT, R7, RZ, PT ;  /* 0x000000ff0700720c */ /* 0x000fe20003f05270 */
[----:B--2---:R-:W-:-:S12]  /*0360*/  FADD R6, R9, R6 ;  /* 0x0000000609067221 */ /* 0x004fd80000000000 */
[----:B------:R-:W-:Y:S05]  /*0370*/  @P0 BRA `(.L_x_7) ;  /* 0xfffffffc00e40947 */ /* 0x000fea000383ffff */
.L_x_6:
[----:B------:R-:W-:Y:S05]  /*0380*/  BSYNC.RECONVERGENT B1 ;  /* 0x0000000000017941 */ /* 0x000fea0003800200 */
.L_x_5:
[----:B------:R-:W-:Y:S05]  /*0390*/  @!P1 BRA `(.L_x_4) ;  /* 0x0000000000409947 */ /* 0x000fea0003800000 */
.L_x_8:
[----:B------:R-:W0:Y:S02]  /*03a0*/  LDC.64 R8, c[0x0][0x380] ;  /* 0x0000e000ff087b82 */ /* 0x000e240000000a00 */
[----:B0-----:R-:W-:-:S04]  /*03b0*/  IMAD.WIDE R14, R5, 0x4, R8 ;  /* 0x00000004050e7825 */ /* 0x001fc800078e0208 */
[C---:B------:R-:W-:Y:S02]  /*03c0*/  IMAD.WIDE R8, R4.reuse, 0x4, R14 ;  /* 0x0000000404087825 */ /* 0x040fe400078e020e */
[----:B------:R-:W2:Y:S02]  /*03d0*/  LDG.E R15, desc[UR6][R14.64] ;  /* 0x000000060e0f7981 */ /* 0x000ea4000c1e1900 */
[C---:B------:R-:W-:Y:S02]  /*03e0*/  IMAD.WIDE R10, R4.reuse, 0x4, R8 ;  /* 0x00000004040a7825 */ /* 0x040fe400078e0208 */
[----:B------:R-:W3:Y:S02]  /*03f0*/  LDG.E R9, desc[UR6][R8.64] ;  /* 0x0000000608097981 */ /* 0x000ee4000c1e1900 */
[C---:B------:R-:W-:Y:S02]  /*0400*/  IMAD.WIDE R12, R4.reuse, 0x4, R10 ;  /* 0x00000004040c7825 */ /* 0x040fe400078e020a */
[----:B------:R-:W4:Y:S04]  /*0410*/  LDG.E R11, desc[UR6][R10.64] ;  /* 0x000000060a0b7981 */ /* 0x000f28000c1e1900 */
[----:B------:R-:W5:Y:S01]  /*0420*/  LDG.E R13, desc[UR6][R12.64] ;  /* 0x000000060c0d7981 */ /* 0x000f62000c1e1900 */
[----:B------:R-:W-:-:S05]  /*0430*/  IMAD R5, R4, 0x4, R5 ;  /* 0x0000000404057824 */ /* 0x000fca00078e0205 */
[----:B------:R-:W-:Y:S01]  /*0440*/  ISETP.GE.AND P0, PT, R5, UR5, PT ;  /* 0x0000000505007c0c */ /* 0x000fe2000bf06270 */
[----:B--2---:R-:W-:-:S04]  /*0450*/  FADD R6, R15, R6 ;  /* 0x000000060f067221 */ /* 0x004fc80000000000 */
[----:B---3--:R-:W-:-:S04]  /*0460*/  FADD R6, R6, R9 ;  /* 0x0000000906067221 */ /* 0x008fc80000000000 */
[----:B----4-:R-:W-:-:S04]  /*0470*/  FADD R6, R6, R11 ;  /* 0x0000000b06067221 */ /* 0x010fc80000000000 */
[----:B-----5:R-:W-:Y:S01]  /*0480*/  FADD R6, R6, R13 ;  /* 0x0000000d06067221 */ /* 0x020fe20000000000 */
[----:B------:R-:W-:Y:S06]  /*0490*/  @!P0 BRA `(.L_x_8) ;  /* 0xfffffffc00c08947 */ /* 0x000fec000383ffff */
.L_x_4:
[----:B------:R-:W-:Y:S05]  /*04a0*/  BSYNC.RECONVERGENT B0 ;  /* 0x0000000000007941 */ /* 0x000fea0003800200 */
.L_x_3:
[----:B------:R-:W0:Y:S01]  /*04b0*/  S2UR UR5, SR_CgaCtaId ;  /* 0x00000000000579c3 */ /* 0x000e220000008800 */
[----:B------:R-:W-:Y:S01]  /*04c0*/  UMOV UR4, 0x400 ;  /* 0x0000040000047882 */ /* 0x000fe20000000000 */
[----:B------:R-:W-:Y:S02]  /*04d0*/  ISETP.GE.U32.AND P1, PT, R2, 0x2, PT ;  /* 0x000000020200780c */ /* 0x000fe40003f26070 */
[----:B------:R-:W-:Y:S01]  /*04e0*/  ISETP.NE.AND P0, PT, R3, RZ, PT ;  /* 0x000000ff0300720c */ /* 0x000fe20003f05270 */
[----:B0-----:R-:W-:-:S06]  /*04f0*/  ULEA UR4, UR5, UR4, 0x18 ;  /* 0x0000000405047291 */ /* 0x001fcc000f8ec0ff */
[----:B------:R-:W-:-:S05]  /*0500*/  LEA R5, R3, UR4, 0x2 ;  /* 0x0000000403057c11 */ /* 0x000fca000f8e10ff */
[----:B------:R0:W-:Y:S01]  /*0510*/  STS [R5], R6 ;  /* 0x0000000605007388 */ /* 0x0001e20000000800 */
[----:B------:R-:W-:Y:S06]  /*0520*/  BAR.SYNC.DEFER_BLOCKING 0x0 ;  /* 0x0000000000007b1d */ /* 0x000fec0000010000 */
[----:B------:R-:W-:Y:S05]  /*0530*/  @!P1 BRA `(.L_x_9) ;  /* 0x00000000002c9947 */ /* 0x000fea0003800000 */
.L_x_10:
        /* <DEDUP_REMOVED lines=11> */
.L_x_9:
        /* <DEDUP_REMOVED lines=9> */
.L_x_11:
        /* <DEDUP_REMOVED lines=16> */
.L_x_26:


//--------------------- .text._Z15reductionGlobalPfS_i --------------------------
	.section	.text._Z15reductionGlobalPfS_i,"ax",@progbits
	.align	128
        .global         _Z15reductionGlobalPfS_i
        .type           _Z15reductionGlobalPfS_i,@function
        .size           _Z15reductionGlobalPfS_i,(.L_x_27 - _Z15reductionGlobalPfS_i)
        .other          _Z15reductionGlobalPfS_i,@"STO_CUDA_ENTRY STV_DEFAULT"
_Z15reductionGlobalPfS_i:
.text._Z15reductionGlobalPfS_i:
[----:B------:R-:W-:Y:S01]  /*0000*/  LDC R1, c[0x0][0x37c] ;  /* 0x0000df00ff017b82 */ /* 0x000fe20000000800 */
[----:B------:R-:W0:Y:S07]  /*0010*/  S2R R0, SR_TID.X ;  /* 0x0000000000007919 */ /* 0x000e2e0000002100 */
[----:B------:R-:W0:Y:S01]  /*0020*/  S2UR UR4, SR_CTAID.X ;  /* 0x00000000000479c3 */ /* 0x000e220000002500 */
[----:B------:R-:W1:Y:S01]  /*0030*/  LDCU.64 UR6, c[0x0][0x358] ;  /* 0x00006b00ff0677ac */ /* 0x000e620008000a00 */
[----:B------:R-:W-:Y:S06]  /*0040*/  BSSY.RECONVERGENT B0, `(.L_x_12) ;  /* 0x0000047000007945 */ /* 0x000fec0003800200 */
[----:B------:R-:W0:Y:S01]  /*0050*/  LDC R5, c[0x0][0x360] ;  /* 0x0000d800ff057b82 */ /* 0x000e220000000800 */
[----:B------:R-:W2:Y:S07]  /*0060*/  LDCU UR5, c[0x0][0x370] ;  /* 0x00006e00ff0577ac */ /* 0x000eae0008000800 */
[----:B------:R-:W3:Y:S01]  /*0070*/  LDC R4, c[0x0][0x390] ;  /* 0x0000e400ff047b82 */ /* 0x000ee20000000800 */
[----:B0-----:R-:W-:-:S02]  /*0080*/  IMAD R7, R5, UR4, R0 ;  /* 0x0000000405077c24 */ /* 0x001fc4000f8e0200 */
[----:B------:R-:W-:Y:S02]  /*0090*/  HFMA2 R0, -RZ, RZ, 0, 0 ;  /* 0x00000000ff007431 */ /* 0x000fe400000001ff */
[----:B--2---:R-:W-:Y:S01]  /*00a0*/  IMAD R5, R5, UR5, RZ ;  /* 0x0000000505057c24 */ /* 0x004fe2000f8e02ff */
[----:B---3--:R-:W-:-:S13]  /*00b0*/  ISETP.GE.AND P0, PT, R7, R4, PT ;  /* 0x000000040700720c */ /* 0x008fda0003f06270 */
[----:B-1----:R-:W-:Y:S05]  /*00c0*/  @P0 BRA `(.L_x_13) ;  /* 0x0000000000f80947 */ /* 0x002fea0003800000 */
[----:B------:R-:W0:Y:S01]  /*00d0*/  I2F.U32.RP R8, R5 ;  /* 0x0000000500087306 */ /* 0x000e220000209000 */
[----:B------:R-:W-:Y:S01]  /*00e0*/  IADD3 R9, PT, PT, R7, R5, RZ ;  /* 0x0000000507097210 */ /* 0x000fe20007ffe0ff */
[----:B------:R-:W-:Y:S01]  /*00f0*/  IMAD.MOV R11, RZ, RZ, -R5 ;  /* 0x000000ffff0b7224 */ /* 0x000fe200078e0a05 */
[----:B------:R-:W-:Y:S01]  /*0100*/  ISETP.NE.U32.AND P2, PT, R5, RZ, PT ;  /* 0x000000ff0500720c */ /* 0x000fe20003f45070 */
[----:B------:R-:W-:Y:S01]  /*0110*/  BSSY.RECONVERGENT B1, `(.L_x_14) ;  /* 0x0000028000017945 */ /* 0x000fe20003800200 */
[CC--:B------:R-:W-:Y:S02]  /*0120*/  ISETP.GE.AND P0, PT, R9.reuse, R4.reuse, PT ;  /* 0x000000040900720c */ /* 0x0c0fe40003f06270 */
[----:B------:R-:W-:Y:S02]  /*0130*/  VIMNMX R0, PT, PT, R9, R4, !PT ;  /* 0x0000000409007248 */ /* 0x000fe40007fe0100 */
[----:B------:R-:W-:-:S04]  /*0140*/  SEL R6, RZ, 0x1, P0 ;  /* 0x00000001ff067807 */ /* 0x000fc80000000000 */
[----:B------:R-:W-:Y:S01]  /*0150*/  IADD3 R0, PT, PT, R0, -R9, -R6 ;  /* 0x8000000900007210 */ /* 0x000fe20007ffe806 */
[----:B0-----:R-:W0:Y:S02]  /*0160*/  MUFU.RCP R8, R8 ;  /* 0x0000000800087308 */ /* 0x001e240000001000 */
[----:B0-----:R-:W-:-:S06]  /*0170*/  IADD3 R2, PT, PT, R8, 0xffffffe, RZ ;  /* 0x0ffffffe08027810 */ /* 0x001fcc0007ffe0ff */
[----:B------:R0:W1:Y:S02]  /*0180*/  F2I.FTZ.U32.TRUNC.NTZ R3, R2 ;  /* 0x0000000200037305 */ /* 0x000064000021f000 */
[----:B0-----:R-:W-:Y:S01]  /*0190*/  MOV R2, RZ ;  /* 0x000000ff00027202 */ /* 0x001fe20000000f00 */
[----:B-1----:R-:W-:-:S04]  /*01a0*/  IMAD R11, R11, R3, RZ ;  /* 0x000000030b0b7224 */ /* 0x002fc800078e02ff */
[----:B------:R-:W-:-:S06]  /*01b0*/  IMAD.HI.U32 R3, R3, R11, R2 ;  /* 0x0000000b03037227 */ /* 0x000fcc00078e0002 */
[----:B------:R-:W-:-:S04]  /*01c0*/  IMAD.HI.U32 R3, R3, R0, RZ ;  /* 0x0000000003037227 */ /* 0x000fc800078e00ff */
[----:B------:R-:W-:-:S04]  /*01d0*/  IMAD.MOV R2, RZ, RZ, -R3 ;  /* 0x000000ffff027224 */ /* 0x000fc800078e0a03 */
[----:B------:R-:W-:Y:S02]  /*01e0*/  IMAD R0, R5, R2, R0 ;  /* 0x0000000205007224 */ /* 0x000fe400078e0200 */
[----:B------:R-:W-:-:S03]  /*01f0*/  IMAD.MOV.U32 R2, RZ, RZ, R7 ;  /* 0x000000ffff027224 */ /* 0x000fc600078e0007 */
[----:B------:R-:W-:-:S13]  /*0200*/  ISETP.GE.U32.AND P0, PT, R0, R5, PT ;  /* 0x000000050000720c */ /* 0x000fda0003f06070 */
[----:B------:R-:W-:Y:S02]  /*0210*/  @P0 IADD3 R0, PT, PT, -R5, R0, RZ ;  /* 0x0000000005000210 */ /* 0x000fe40007ffe1ff */
[----:B------:R-:W-:Y:S02]  /*0220*/  @P0 IADD3 R3, PT, PT, R3, 0x1, RZ ;  /* 0x0000000103030810 */ /* 0x000fe40007ffe0ff */
[----:B------:R-:W-:-:S13]  /*0230*/  ISETP.GE.U32.AND P1, PT, R0, R5, PT ;  /* 0x000000050000720c */ /* 0x000fda0003f26070 */
[----:B------:R-:W-:Y:S01]  /*0240*/  @P1 VIADD R3, R3, 0x1 ;  /* 0x0000000103031836 */ /* 0x000fe20000000000 */
[----:B------:R-:W-:-:S04]  /*0250*/  @!P2 LOP3.LUT R3, RZ, R5, RZ, 0x33, !PT ;  /* 0x00000005ff03a212 */ /* 0x000fc800078e33ff */
[----:B------:R-:W-:-:S04]  /*0260*/  IADD3 R3, PT, PT, R6, R3, RZ ;  /* 0x0000000306037210 */ /* 0x000fc80007ffe0ff */
[C---:B------:R-:W-:Y:S02]  /*0270*/  LOP3.LUT R0, R3.reuse, 0x3, RZ, 0xc0, !PT ;  /* 0x0000000303007812 */ /* 0x040fe400078ec0ff */
[----:B------:R-:W-:Y:S02]  /*0280*/  ISETP.GE.U32.AND P1, PT, R3, 0x3, PT ;  /* 0x000000030300780c */ /* 0x000fe40003f26070 */
[----:B------:R-:W-:Y:S02]  /*0290*/  ISETP.NE.AND P0, PT, R0, 0x3, PT ;  /* 0x000000030000780c */ /* 0x000fe40003f05270 */
[----:B------:R-:W-:-:S11]  /*02a0*/  MOV R0, RZ ;  /* 0x000000ff00007202 */ /* 0x000fd60000000f00 */
[----:B------:R-:W-:Y:S05]  /*02b0*/  @!P0 BRA `(.L_x_15) ;  /* 0x0000000000348947 */ /* 0x000fea0003800000 */
[----:B------:R-:W0:Y:S01]  /*02c0*/  LDC.64 R10, c[0x0][0x380] ;  /* 0x0000e000ff0a7b82 */ /* 0x000e220000000a00 */
[----:B------:R-:W-:Y:S01]  /*02d0*/  IADD3 R3, PT, PT, R3, 0x1, RZ ;  /* 0x0000000103037810 */ /* 0x000fe20007ffe0ff */
[----:B------:R-:W-:Y:S01]  /*02e0*/  IMAD.MOV.U32 R2, RZ, RZ, R7 ;  /* 0x000000ffff027224 */ /* 0x000fe200078e0007 */
[----:B------:R-:W-:Y:S02]  /*02f0*/  MOV R0, RZ ;  /* 0x000000ff00007202 */ /* 0x000fe40000000f00 */
[----:B------:R-:W-:-:S04]  /*0300*/  LOP3.LUT R3, R3, 0x3, RZ, 0xc0, !PT ;  /* 0x0000000303037812 */ /* 0x000fc800078ec0ff */
[----:B------:R-:W-:-:S07]  /*0310*/  IADD3 R3, PT, PT, -R3, RZ, RZ ;  /* 0x000000ff03037210 */ /* 0x000fce0007ffe1ff */
.L_x_16:
[----:B0-----:R-:W-:-:S06]  /*0320*/  IMAD.WIDE R8, R2, 0x4, R10 ;  /* 0x0000000402087825 */ /* 0x001fcc00078e020a */
[----:B------:R-:W2:Y:S01]  /*0330*/  LDG.E R9, desc[UR6][R8.64] ;  /* 0x0000000608097981 */ /* 0x000ea2000c1e1900 */
[----:B------:R-:W-:Y:S01]  /*0340*/  IADD3 R3, PT, PT, R3, 0x1, RZ ;  /* 0x0000000103037810 */ /* 0x000fe20007ffe0ff */
[----:B------:R-:W-:-:S03]  /*0350*/  IMAD.IADD R2, R5, 0x1, R2 ;  /* 0x0000000105027824 */ /* 0x000fc600078e0202 */
[----:B------:R-:W-:Y:S01]  /*0360*/  ISETP.NE.AND P0, PT, R3, RZ, PT ;  /* 0x000000ff0300720c */ /* 0x000fe20003f05270 */
[----:B--2---:R-:W-:-:S12]  /*0370*/  FADD R0, R9, R0 ;  /* 0x0000000009007221 */ /* 0x004fd80000000000 */
[----:B------:R-:W-:Y:S05]  /*0380*/  @P0 BRA `(.L_x_16) ;  /* 0xfffffffc00e40947 */ /* 0x000fea000383ffff */
.L_x_15:
[----:B------:R-:W-:Y:S05]  /*0390*/  BSYNC.RECONVERGENT B1 ;  /* 0x0000000000017941 */ /* 0x000fea0003800200 */
.L_x_14:
[----:B------:R-:W-:Y:S05]  /*03a0*/  @!P1 BRA `(.L_x_13) ;  /* 0x0000000000409947 */ /* 0x000fea0003800000 */
.L_x_17:
        /* <DEDUP_REMOVED lines=9> */
[----:B------:R-:W-:-:S04]  /*0440*/  LEA R2, R5, R2, 0x2 ;  /* 0x0000000205027211 */ /* 0x000fc800078e10ff */
[----:B------:R-:W-:Y:S01]  /*0450*/  ISETP.GE.AND P0, PT, R2, R4, PT ;  /* 0x000000040200720c */ /* 0x000fe20003f06270 */
[----:B--2---:R-:W-:-:S04]  /*0460*/  FADD R0, R15, R0 ;  /* 0x000000000f007221 */ /* 0x004fc80000000000 */
[----:B---3--:R-:W-:-:S04]  /*0470*/  FADD R0, R0, R9 ;  /* 0x0000000900007221 */ /* 0x008fc80000000000 */
[----:B----4-:R-:W-:-:S04]  /*0480*/  FADD R0, R0, R11 ;  /* 0x0000000b00007221 */ /* 0x010fc80000000000 */
[----:B-----5:R-:W-:Y:S01]  /*0490*/  FADD R0, R0, R13 ;  /* 0x0000000d00007221 */ /* 0x020fe20000000000 */
[----:B------:R-:W-:Y:S06]  /*04a0*/  @!P0 BRA `(.L_x_17) ;  /* 0xfffffffc00c08947 */ /* 0x000fec000383ffff */
.L_x_13:
[----:B------:R-:W-:Y:S05]  /*04b0*/  BSYNC.RECONVERGENT B0 ;  /* 0x0000000000007941 */ /* 0x000fea0003800200 */
.L_x_12:
[----:B------:R-:W0:Y:S01]  /*04c0*/  LDC.64 R2, c[0x0][0x380] ;  /* 0x0000e000ff027b82 */ /* 0x000e220000000a00 */
[C---:B------:R-:W-:Y:S01]  /*04d0*/  ISETP.NE.AND P0, PT, R7.reuse, RZ, PT ;  /* 0x000000ff0700720c */ /* 0x040fe20003f05270 */
[----:B0-----:R-:W-:-:S05]  /*04e0*/  IMAD.WIDE R6, R7, 0x4, R2 ;  /* 0x0000000407067825 */ /* 0x001fca00078e0202 */
[----:B------:R0:W-:Y:S01]  /*04f0*/  STG.E desc[UR6][R6.64], R0 ;  /* 0x0000000006007986 */ /* 0x0001e2000c101906 */
[----:B------:R-:W-:Y:S06]  /*0500*/  BAR.SYNC.DEFER_BLOCKING 0x0 ;  /* 0x0000000000007b1d */ /* 0x000fec0000010000 */
[----:B------:R-:W-:Y:S05]  /*0510*/  @P0 EXIT ;  /* 0x000000000000094d */ /* 0x000fea0003800000 */
[----:B------:R-:W-:Y:S01]  /*0520*/  ISETP.GE.AND P0, PT, R4, 0x1, PT ;  /* 0x000000010400780c */ /* 0x000fe20003f06270 */
[----:B0-----:R-:W-:-:S03]  /*0530*/  HFMA2 R0, -RZ, RZ, 0, 0 ;  /* 0x00000000ff007431 */ /* 0x001fc600000001ff */
[----:B------:R-:W-:-:S13]  /*0540*/  ISETP.EQ.OR P0, PT, R5, RZ, !P0 ;  /* 0x000000ff0500720c */ /* 0x000fda0004702670 */
[----:B------:R-:W-:Y:S05]  /*0550*/  @P0 BRA `(.L_x_18) ;  /* 0x0000000400a00947 */ /* 0x000fea0003800000 */
[----:B------:R-:W-:Y:S02]  /*0560*/  IADD3 R5, PT, PT, R5, -0x1, RZ ;  /* 0xffffffff05057810 */ /* 0x000fe40007ffe0ff */
[----:B------:R-:W-:Y:S02]  /*0570*/  MOV R0, RZ ;  /* 0x000000ff00007202 */ /* 0x000fe40000000f00 */
[----:B------:R-:W-:Y:S02]  /*0580*/  VIADDMNMX.U32 R5, R4, 0xffffffff, R5, PT ;  /* 0xffffffff04057846 */ /* 0x000fe40003800005 */
[----:B------:R-:W-:Y:S02]  /*0590*/  MOV R7, RZ ;  /* 0x000000ff00077202 */ /* 0x000fe40000000f00 */
[C---:B------:R-:W-:Y:S01]  /*05a0*/  ISETP.GE.U32.AND P1, PT, R5.reuse, 0xf, PT ;  /* 0x0000000f0500780c */ /* 0x040fe20003f26070 */
[----:B------:R-:W-:-:S05]  /*05b0*/  VIADD R6, R5, 0x1 ;  /* 0x0000000105067836 */ /* 0x000fca0000000000 */
[----:B------:R-:W-:-:S04]  /*05c0*/  LOP3.LUT R21, R6, 0xf, RZ, 0xc0, !PT ;  /* 0x0000000f06157812 */ /* 0x000fc800078ec0ff */
[----:B------:R-:W-:-:S03]  /*05d0*/  ISETP.NE.AND P0, PT, R21, RZ, PT ;  /* 0x000000ff1500720c */ /* 0x000fc60003f05270 */
[----:B------:R-:W-:Y:S10]  /*05e0*/  @!P1 BRA `(.L_x_19) ;  /* 0x0000000000b49947 */ /* 0x000ff40003800000 */
[----:B------:R-:W0:Y:S01]  /*05f0*/  LDCU.64 UR4, c[0x0][0x380] ;  /* 0x00007000ff0477ac */ /* 0x000e220008000a00 */
[----:B------:R-:W-:Y:S02]  /*0600*/  LOP3.LUT R7, R6, 0xfffffff0, RZ, 0xc0, !PT ;  /* 0xfffffff006077812 */ /* 0x000fe400078ec0ff */
[----:B------:R-:W-:-:S03]  /*0610*/  MOV R0, RZ ;  /* 0x000000ff00007202 */ /* 0x000fc60000000f00 */
[----:B------:R-:W-:Y:S01]  /*0620*/  IMAD.MOV R23, RZ, RZ, -R7 ;  /* 0x000000ffff177224 */ /* 0x000fe200078e0a07 */
[----:B0-----:R-:W-:-:S04]  /*0630*/  UIADD3 UR4, UP0, UPT, UR4, 0x20, URZ ;  /* 0x0000002004047890 */ /* 0x001fc8000ff1e0ff */
[----:B------:R-:W-:Y:S02]  /*0640*/  UIADD3.X UR5, UPT, UPT, URZ, UR5, URZ, UP0, !UPT ;  /* 0x00000005ff057290 */ /* 0x000fe400087fe4ff */
[----:B------:R-:W-:-:S04]  /*0650*/  MOV R4, UR4 ;  /* 0x0000000400047c02 */ /* 0x000fc80008000f00 */
[----:B------:R-:W-:-:S07]  /*0660*/  MOV R5, UR5 ;  /* 0x0000000500057c02 */ /* 0x000fce0008000f00 */
.L_x_20:
[----:B------:R-:W2:Y:S04]  /*0670*/  LDG.E R19, desc[UR6][R4.64+-0x20] ;  /* 0xffffe00604137981 */ /* 0x000ea8000c1e1900 */
[----:B------:R-:W3:Y:S04]  /*0680*/  LDG.E R20, desc[UR6][R4.64+-0x1c] ;  /* 0xffffe40604147981 */ /* 0x000ee8000c1e1900 */
[----:B------:R-:W4:Y:S04]  /*0690*/  LDG.E R22, desc[UR6][R4.64+-0x18] ;  /* 0xffffe80604167981 */ /* 0x000f28000c1e1900 */
[----:B------:R-:W5:Y:S04]  /*06a0*/  LDG.E R24, desc[UR6][R4.64+-0x14] ;  /* 0xffffec0604187981 */ /* 0x000f68000c1e1900 */
        /* <DEDUP_REMOVED lines=11> */
[----:B------:R0:W5:Y:S01]  /*0760*/  LDG.E R8, desc[UR6][R4.64+0x1c] ;  /* 0x00001c0604087981 */ /* 0x000162000c1e1900 */
[----:B------:R-:W-:-:S04]  /*0770*/  IADD3 R23, PT, PT, R23, 0x10, RZ ;  /* 0x0000001017177810 */ /* 0x000fc80007ffe0ff */
[----:B------:R-:W-:Y:S02]  /*0780*/  ISETP.NE.AND P1, PT, R23, RZ, PT ;  /* 0x000000ff1700720c */ /* 0x000fe40003f25270 */
[----:B0-----:R-:W-:-:S05]  /*0790*/  IADD3 R4, P2, PT, R4, 0x40, RZ ;  /* 0x0000004004047810 */ /* 0x001fca0007f5e0ff */
[----:B------:R-:W-:Y:S02]  /*07a0*/  IMAD.X R5, RZ, RZ, R5, P2 ;  /* 0x000000ffff057224 */ /* 0x000fe400010e0605 */
[----:B--2---:R-:W-:-:S04]  /*07b0*/  FADD R19, R19, R0 ;  /* 0x0000000013137221 */ /* 0x004fc80000000000 */
[----:B---3--:R-:W-:-:S04]  /*07c0*/  FADD R19, R19, R20 ;  /* 0x0000001413137221 */ /* 0x008fc80000000000 */
[----:B----4-:R-:W-:-:S04]  /*07d0*/  FADD R19, R19, R22 ;  /* 0x0000001613137221 */ /* 0x010fc80000000000 */
[----:B-----5:R-:W-:-:S04]  /*07e0*/  FADD R19, R19, R24 ;  /* 0x0000001813137221 */ /* 0x020fc80000000000 */
[----:B------:R-:W-:-:S04]  /*07f0*/  FADD R19, R19, R26 ;  /* 0x0000001a13137221 */ /* 0x000fc80000000000 */
        /* <DEDUP_REMOVED lines=10> */
[----:B------:R-:W-:Y:S01]  /*08a0*/  FADD R0, R9, R8 ;  /* 0x0000000809007221 */ /* 0x000fe20000000000 */
[----:B------:R-:W-:Y:S06]  /*08b0*/  @P1 BRA `(.L_x_20) ;  /* 0xfffffffc006c1947 */ /* 0x000fec000383ffff */
.L_x_19:
[----:B------:R-:W-:Y:S05]  /*08c0*/  @!P0 BRA `(.L_x_18) ;  /* 0x0000000000c48947 */ /* 0x000fea0003800000 */
[----:B------:R-:W-:Y:S02]  /*08d0*/  ISETP.GE.U32.AND P0, PT, R21, 0x8, PT ;  /* 0x000000081500780c */ /* 0x000fe40003f06070 */
[----:B------:R-:W-:-:S04]  /*08e0*/  LOP3.LUT R10, R6, 0x7, RZ, 0xc0, !PT ;  /* 0x00000007060a7812 */ /* 0x000fc800078ec0ff */
[----:B------:R-:W-:-:S07]  /*08f0*/  ISETP.NE.AND P1, PT, R10, RZ, PT ;  /* 0x000000ff0a00720c */ /* 0x000fce0003f25270 */
[----:B------:R-:W-:Y:S06]  /*0900*/  @!P0 BRA `(.L_x_21) ;  /* 0x0000000000488947 */ /* 0x000fec0003800000 */
[----:B------:R-:W-:-:S05]  /*0910*/  IMAD.WIDE.U32 R4, R7, 0x4, R2 ;  /* 0x0000000407047825 */ /* 0x000fca00078e0002 */
[----:B------:R-:W2:Y:S04]  /*0920*/  LDG.E R9, desc[UR6][R4.64] ;  /* 0x0000000604097981 */ /* 0x000ea8000c1e1900 */
[----:B------:R-:W3:Y:S04]  /*0930*/  LDG.E R8, desc[UR6][R4.64+0x4] ;  /* 0x0000040604087981 */ /* 0x000ee8000c1e1900 */
[----:B------:R-:W4:Y:S04]  /*0940*/  LDG.E R11, desc[UR6][R4.64+0x8] ;  /* 0x00000806040b7981 */ /* 0x000f28000c1e1900 */
[----:B------:R-:W5:Y:S04]  /*0950*/  LDG.E R13, desc[UR6][R4.64+0xc] ;  /* 0x00000c06040d7981 */ /* 0x000f68000c1e1900 */
[----:B------:R-:W5:Y:S04]  /*0960*/  LDG.E R15, desc[UR6][R4.64+0x10] ;  /* 0x00001006040f7981 */ /* 0x000f68000c1e1900 */
[----:B------:R-:W5:Y:S04]  /*0970*/  LDG.E R17, desc[UR6][R4.64+0x14] ;  /* 0x0000140604117981 */ /* 0x000f68000c1e1900 */
[----:B------:R-:W5:Y:S04]  /*0980*/  LDG.E R19, desc[UR6][R4.64+0x18] ;  /* 0x0000180604137981 */ /* 0x000f68000c1e1900 */
[----:B------:R-:W5:Y:S01]  /*0990*/  LDG.E R21, desc[UR6][R4.64+0x1c] ;  /* 0x00001c0604157981 */ /* 0x000f62000c1e1900 */
[----:B------:R-:W-:Y:S01]  /*09a0*/  IADD3 R7, PT, PT, R7, 0x8, RZ ;  /* 0x0000000807077810 */ /* 0x000fe20007ffe0ff */
[----:B--2---:R-:W-:-:S04]  /*09b0*/  FADD R9, R0, R9 ;  /* 0x0000000900097221 */ /* 0x004fc80000000000 */
[----:B---3--:R-:W-:-:S04]  /*09c0*/  FADD R8, R9, R8 ;  /* 0x0000000809087221 */ /* 0x008fc80000000000 */
[----:B----4-:R-:W-:-:S04]  /*09d0*/  FADD R8, R8, R11 ;  /* 0x0000000b08087221 */ /* 0x010fc80000000000 */
[----:B-----5:R-:W-:-:S04]  /*09e0*/  FADD R8, R8, R13 ;  /* 0x0000000d08087221 */ /* 0x020fc80000000000 */
[----:B------:R-:W-:-:S04]  /*09f0*/  FADD R8, R8, R15 ;  /* 0x0000000f08087221 */ /* 0x000fc80000000000 */
[----:B------:R-:W-:-:S04]  /*0a00*/  FADD R8, R8, R17 ;  /* 0x0000001108087221 */ /* 0x000fc80000000000 */
[----:B------:R-:W-:-:S04]  /*0a10*/  FADD R8, R8, R19 ;  /* 0x0000001308087221 */ /* 0x000fc80000000000 */
[----:B------:R-:W-:-:S07]  /*0a20*/  FADD R0, R8, R21 ;  /* 0x0000001508007221 */ /* 0x000fce0000000000 */
.L_x_21:
        /* <DEDUP_REMOVED lines=9> */
[----:B------:R-:W5:Y:S01]  /*0ac0*/  LDG.E R13, desc[UR6][R4.64+0xc] ;  /* 0x00000c06040d7981 */ /* 0x000f62000c1e1900 */
[----:B------:R-:W-:Y:S01]  /*0ad0*/  IADD3 R7, PT, PT, R7, 0x4, RZ ;  /* 0x0000000407077810 */ /* 0x000fe20007ffe0ff */
[----:B--2---:R-:W-:-:S04]  /*0ae0*/  FADD R9, R0, R9 ;  /* 0x0000000900097221 */ /* 0x004fc80000000000 */
[----:B---3--:R-:W-:-:S04]  /*0af0*/  FADD R8, R9, R8 ;  /* 0x0000000809087221 */ /* 0x008fc80000000000 */
[----:B----4-:R-:W-:-:S04]  /*0b00*/  FADD R8, R8, R11 ;  /* 0x0000000b08087221 */ /* 0x010fc80000000000 */
[----:B-----5:R-:W-:-:S07]  /*0b10*/  FADD R0, R8, R13 ;  /* 0x0000000d08007221 */ /* 0x020fce0000000000 */
.L_x_22:
[----:B------:R-:W-:Y:S05]  /*0b20*/  @!P1 BRA `(.L_x_18) ;  /* 0x00000000002c9947 */ /* 0x000fea0003800000 */
[----:B------:R-:W-:Y:S01]  /*0b30*/  IMAD.WIDE.U32 R2, R7, 0x4, R2 ;  /* 0x0000000407027825 */ /* 0x000fe200078e0002 */
[----:B------:R-:W-:-:S03]  /*0b40*/  IADD3 R6, PT, PT, -R6, RZ, RZ ;  /* 0x000000ff06067210 */ /* 0x000fc60007ffe1ff */
[----:B------:R-:W-:-:S07]  /*0b50*/  IMAD.MOV.U32 R5, RZ, RZ, R3 ;  /* 0x000000ffff057224 */ /* 0x000fce00078e0003 */
.L_x_23:
[----:B------:R-:W-:-:S06]  /*0b60*/  MOV R3, R5 ;  /* 0x0000000500037202 */ /* 0x000fcc0000000f00 */
[----:B------:R0:W2:Y:S01]  /*0b70*/  LDG.E R3, desc[UR6][R2.64] ;  /* 0x0000000602037981 */ /* 0x0000a2000c1e1900 */
[----:B------:R-:W-:-:S04]  /*0b80*/  IADD3 R6, PT, PT, R6, 0x1, RZ ;  /* 0x0000000106067810 */ /* 0x000fc80007ffe0ff */
[----:B------:R-:W-:Y:S02]  /*0b90*/  ISETP.NE.AND P0, PT, R6, RZ, PT ;  /* 0x000000ff0600720c */ /* 0x000fe40003f05270 */
[----:B0-----:R-:W-:-:S04]  /*0ba0*/  IADD3 R2, P1, PT, R2, 0x4, RZ ;  /* 0x0000000402027810 */ /* 0x001fc80007f3e0ff */
[----:B------:R-:W-:Y:S01]  /*0bb0*/  IADD3.X R5, PT, PT, RZ, R5, RZ, P1, !PT ;  /* 0x00000005ff057210 */ /* 0x000fe20000ffe4ff */
[----:B--2---:R-:W-:-:S06]  /*0bc0*/  FADD R0, R3, R0 ;  /* 0x0000000003007221 */ /* 0x004fcc0000000000 */
[----:B------:R-:W-:Y:S05]  /*0bd0*/  @P0 BRA `(.L_x_23) ;  /* 0xfffffffc00e00947 */ /* 0x000fea000383ffff */
.L_x_18:
[----:B------:R-:W0:Y:S02]  /*0be0*/  LDC.64 R2, c[0x0][0x388] ;  /* 0x0000e200ff027b82 */ /* 0x000e240000000a00 */
[----:B0-----:R-:W-:Y:S01]  /*0bf0*/  STG.E desc[UR6][R2.64], R0 ;  /* 0x0000000002007986 */ /* 0x001fe2000c101906 */
[----:B------:R-:W-:Y:S05]  /*0c00*/  EXIT ;  /* 0x000000000000794d */ /* 0x000fea0003800000 */
.L_x_24:
        /* <DEDUP_REMOVED lines=15> */
.L_x_27:


//--------------------- .nv.shared._Z15reductionSharedPfS_i --------------------------
	.section	.nv.shared._Z15reductionSharedPfS_i,"aw",@nobits
	.sectionflags	@""
	.align	16
	.zero		1024


//--------------------- .nv.shared.reserved.0     --------------------------
	.section	.nv.shared.reserved.0,"aw",@nobits
	.weak		__nv_reservedSMEM_offset_0_alias
	.size		__nv_reservedSMEM_offset_0_alias, 0, 64
	.other		__nv_reservedSMEM_offset_0_alias,@"STO_CUDA_RESERVED_SHARED STV_DEFAULT"
__nv_reservedSMEM_offset_0_alias:
	.zero		0
	.zero		64


//--------------------- .nv.shared._Z24reductionGlobalOptimizedPfS_i --------------------------
	.section	.nv.shared._Z24reductionGlobalOptimizedPfS_i,"aw",@nobits
	.sectionflags	@""
	.align	16
.nv.shared._Z24reductionGlobalOptimizedPfS_i:
	.zero		2048


//--------------------- .nv.shared._Z15reductionGlobalPfS_i --------------------------
	.section	.nv.shared._Z15reductionGlobalPfS_i,"aw",@nobits
	.sectionflags	@""
	.align	16
	.zero		1024


//--------------------- .nv.constant0._Z15reductionSharedPfS_i --------------------------
	.section	.nv.constant0._Z15reductionSharedPfS_i,"a",@progbits
	.sectionflags	@""
	.align	4
.nv.constant0._Z15reductionSharedPfS_i:
	.zero		916


//--------------------- .nv.constant0._Z24reductionGlobalOptimizedPfS_i --------------------------
	.section	.nv.constant0._Z24reductionGlobalOptimizedPfS_i,"a",@progbits
	.sectionflags	@""
	.align	4
.nv.constant0._Z24reductionGlobalOptimizedPfS_i:
	.zero		916


//--------------------- .nv.constant0._Z15reductionGlobalPfS_i --------------------------
	.section	.nv.constant0._Z15reductionGlobalPfS_i,"a",@progbits
	.sectionflags	@""
	.align	4
.nv.constant0._Z15reductionGlobalPfS_i:
	.zero		916


//--------------------- SYMBOLS --------------------------

	.type		.nv.reservedSmem.offset0,@object
	.size		.nv.reservedSmem.offset0,0x4
	.type		.nv.reservedSmem.cap,@object
	.size		.nv.reservedSmem.cap,0x4
